//
// Generated by NVIDIA NVVM Compiler
//
// Compiler Build ID: CL-36424714
// Cuda compilation tools, release 13.0, V13.0.88
// Based on NVVM 20.0.0
//

.version 9.0
.target sm_100
.address_size 64

	// .globl	_Z3addiiPi
.global .align 4 .u32 incr = 10;

.visible .entry _Z3addiiPi(
	.param .u32 _Z3addiiPi_param_0,
	.param .u32 _Z3addiiPi_param_1,
	.param .u64 .ptr .align 1 _Z3addiiPi_param_2
)
{
	.reg .b32 	%r<9>;
	.reg .b64 	%rd<3>;

	ld.param.u32 	%r1, [_Z3addiiPi_param_0];
	ld.param.u32 	%r2, [_Z3addiiPi_param_1];
	ld.param.u64 	%rd1, [_Z3addiiPi_param_2];
	cvta.to.global.u64 	%rd2, %rd1;
	ld.global.u32 	%r3, [%rd2];
	ld.global.u32 	%r4, [incr];
	add.s32 	%r5, %r4, 1;
	st.global.u32 	[incr], %r5;
	add.s32 	%r6, %r2, %r1;
	add.s32 	%r7, %r6, %r3;
	add.s32 	%r8, %r7, %r4;
	st.global.u32 	[%rd2], %r8;
	ret;

}


// ===== COMPILED SASS (sm_100) =====

	.target	sm_100

	.elftype	@"ET_EXEC"


//--------------------- .note.nv.tkinfo           --------------------------
	.section	.note.nv.tkinfo,"",@"SHT_NOTE"
	.sectionflags	@"SHF_NOTE_NV_TKINFO"
	.tkinfo
        /*0018*/ 	.word	0x00000002
        /*0030*/ 	.string	""
        /*0030*/ 	.string	"ptxas"
        /*0030*/ 	.string	"Cuda compilation tools, release 13.0, V13.0.88"
        /*0030*/ 	.string	"Build cuda_13.0.r13.0/compiler.36424714_0"
        /*0030*/ 	.string	"-arch sm_100 -m 64 "



//--------------------- .note.nv.cuinfo           --------------------------
	.section	.note.nv.cuinfo,"",@"SHT_NOTE"
	.sectionflags	@"SHF_NOTE_NV_CUINFO"
        /*0018*/ 	.short	0x0002
        /*001a*/ 	.short	0x0064
        /*001c*/ 	.short	0x0082
	.zero		2


//--------------------- .nv.info                  --------------------------
	.section	.nv.info,"",@"SHT_CUDA_INFO"
	.align	4


	//----- nvinfo : EIATTR_REGCOUNT
	.align		4
        /*0000*/ 	.byte	0x04, 0x2f
        /*0002*/ 	.short	(.L_2 - .L_1)
	.align		4
.L_1:
        /*0004*/ 	.word	index@(_Z3addiiPi)
        /*0008*/ 	.word	0x0000000c


	//----- nvinfo : EIATTR_FRAME_SIZE
	.align		4
.L_2:
        /*000c*/ 	.byte	0x04, 0x11
        /*000e*/ 	.short	(.L_4 - .L_3)
	.align		4
.L_3:
        /*0010*/ 	.word	index@(_Z3addiiPi)
        /*0014*/ 	.word	0x00000000


	//----- nvinfo : EIATTR_MIN_STACK_SIZE
	.align		4
.L_4:
        /*0018*/ 	.byte	0x04, 0x12
        /*001a*/ 	.short	(.L_6 - .L_5)
	.align		4
.L_5:
        /*001c*/ 	.word	index@(_Z3addiiPi)
        /*0020*/ 	.word	0x00000000
.L_6:


//--------------------- .nv.compat                --------------------------
	.section	.nv.compat,"",@"SHT_CUDA_COMPAT_INFO"
	.align	4
        /*0000*/ 	.byte	0x02, 0x09, 0x00, 0x00, 0x02, 0x02, 0x01, 0x00, 0x02, 0x05, 0x05, 0x00, 0x03, 0x07, 0x01, 0x01
        /*0010*/ 	.byte	0x02, 0x03, 0x00, 0x00, 0x02, 0x06, 0x01, 0x00, 0x04, 0x0b, 0x08, 0x00, 0x09, 0x00, 0x00, 0x00
        /*0020*/ 	.byte	0x00, 0x00, 0x00, 0x00


//--------------------- .nv.info._Z3addiiPi       --------------------------
	.section	.nv.info._Z3addiiPi,"",@"SHT_CUDA_INFO"
	.sectionflags	@""
	.align	4


	//----- nvinfo : EIATTR_CUDA_API_VERSION
	.align		4
        /*0000*/ 	.byte	0x04, 0x37
        /*0002*/ 	.short	(.L_8 - .L_7)
.L_7:
        /*0004*/ 	.word	0x00000082


	//----- nvinfo : EIATTR_KPARAM_INFO
	.align		4
.L_8:
        /*0008*/ 	.byte	0x04, 0x17
        /*000a*/ 	.short	(.L_10 - .L_9)
.L_9:
        /*000c*/ 	.word	0x00000000
        /*0010*/ 	.short	0x0002
        /*0012*/ 	.short	0x0008
        /*0014*/ 	.byte	0x00, 0xf5, 0x21, 0x00


	//----- nvinfo : EIATTR_KPARAM_INFO
	.align		4
.L_10:
        /*0018*/ 	.byte	0x04, 0x17
        /*001a*/ 	.short	(.L_12 - .L_11)
.L_11:
        /*001c*/ 	.word	0x00000000
        /*0020*/ 	.short	0x0001
        /*0022*/ 	.short	0x0004
        /*0024*/ 	.byte	0x00, 0xf0, 0x11, 0x00


	//----- nvinfo : EIATTR_KPARAM_INFO
	.align		4
.L_12:
        /*0028*/ 	.byte	0x04, 0x17
        /*002a*/ 	.short	(.L_14 - .L_13)
.L_13:
        /*002c*/ 	.word	0x00000000
        /*0030*/ 	.short	0x0000
        /*0032*/ 	.short	0x0000
        /*0034*/ 	.byte	0x00, 0xf0, 0x11, 0x00


	//----- nvinfo : EIATTR_SPARSE_MMA_MASK
	.align		4
.L_14:
        /*0038*/ 	.byte	0x03, 0x50
        /*003a*/ 	.short	0x0000


	//----- nvinfo : EIATTR_MAXREG_COUNT
	.align		4
        /*003c*/ 	.byte	0x03, 0x1b
        /*003e*/ 	.short	0x00ff


	//----- nvinfo : EIATTR_MERCURY_ISA_VERSION
	.align		4
        /*0040*/ 	.byte	0x03, 0x5f
        /*0042*/ 	.short	0x0101


	//----- nvinfo : EIATTR_VRC_CTA_INIT_COUNT
	.align		4
        /*0044*/ 	.byte	0x02, 0x4a
	.zero		1
	.zero		1


	//----- nvinfo : EIATTR_EXIT_INSTR_OFFSETS
	.align		4
        /*0048*/ 	.byte	0x04, 0x1c
        /*004a*/ 	.short	(.L_16 - .L_15)


	//   ....[0]....
.L_15:
        /*004c*/ 	.word	0x000000c0


	//----- nvinfo : EIATTR_CBANK_PARAM_SIZE
	.align		4
.L_16:
        /*0050*/ 	.byte	0x03, 0x19
        /*0052*/ 	.short	0x0010


	//----- nvinfo : EIATTR_PARAM_CBANK
	.align		4
        /*0054*/ 	.byte	0x04, 0x0a
        /*0056*/ 	.short	(.L_18 - .L_17)
	.align		4
.L_17:
        /*0058*/ 	.word	index@(.nv.constant0._Z3addiiPi)
        /*005c*/ 	.short	0x0380
        /*005e*/ 	.short	0x0010


	//----- nvinfo : EIATTR_SW_WAR
	.align		4
.L_18:
        /*0060*/ 	.byte	0x04, 0x36
        /*0062*/ 	.short	(.L_20 - .L_19)
.L_19:
        /*0064*/ 	.word	0x00000008
.L_20:


//--------------------- .nv.callgraph             --------------------------
	.section	.nv.callgraph,"",@"SHT_CUDA_CALLGRAPH"
	.align	4
	.sectionentsize	8
	.align		4
        /*0000*/ 	.word	0x00000000
	.align		4
        /*0004*/ 	.word	0xffffffff
	.align		4
        /*0008*/ 	.word	0x00000000
	.align		4
        /*000c*/ 	.word	0xfffffffe
	.align		4
        /*0010*/ 	.word	0x00000000
	.align		4
        /*0014*/ 	.word	0xfffffffd
	.align		4
        /*0018*/ 	.word	0x00000000
	.align		4
        /*001c*/ 	.word	0xfffffffc


//--------------------- .nv.constant4             --------------------------
	.section	.nv.constant4,"a",@progbits
	.align	8
	.align		8
.nv.constant4:
        /*0000*/ 	.dword	incr


//--------------------- .text._Z3addiiPi          --------------------------
	.section	.text._Z3addiiPi,"ax",@progbits
	.align	128
        .global         _Z3addiiPi
        .type           _Z3addiiPi,@function
        .size           _Z3addiiPi,(.L_x_1 - _Z3addiiPi)
        .other          _Z3addiiPi,@"STO_CUDA_ENTRY STV_DEFAULT"
_Z3addiiPi:
.text._Z3addiiPi:
[----:B------:R-:W-:Y:S08]  /*0000*/  LDC R1, c[0x0][0x37c] ;  /* 0x0000df00ff017b82 */ /* 0x000ff00000000800 */
[----:B------:R-:W0:Y:S01]  /*0010*/  LDC.64 R2, c[0x0][0x388] ;  /* 0x0000e200ff027b82 */ /* 0x000e220000000a00 */
[----:B------:R-:W0:Y:S07]  /*0020*/  LDCU.64 UR4, c[0x0][0x358] ;  /* 0x00006b00ff0477ac */ /* 0x000e2e0008000a00 */
[----:B------:R-:W1:Y:S08]  /*0030*/  LDC.64 R4, c[0x4][RZ] ;  /* 0x01000000ff047b82 */ /* 0x000e700000000a00 */
[----:B------:R-:W2:Y:S01]  /*0040*/  LDC.64 R8, c[0x0][0x380] ;  /* 0x0000e000ff087b82 */ /* 0x000ea20000000a00 */
[----:B0-----:R-:W2:Y:S04]  /*0050*/  LDG.E R0, desc[UR4][R2.64] ;  /* 0x0000000402007981 */ /* 0x001ea8000c1e1900 */
[----:B-1----:R-:W3:Y:S01]  /*0060*/  LDG.E R6, desc[UR4][R4.64] ;  /* 0x0000000404067981 */ /* 0x002ee2000c1e1900 */
[----:B--2---:R-:W-:Y:S01]  /*0070*/  IADD3 R9, PT, PT, R0, R9, R8 ;  /* 0x0000000900097210 */ /* 0x004fe20007ffe008 */
[----:B---3--:R-:W-:-:S03]  /*0080*/  VIADD R7, R6, 0x1 ;  /* 0x0000000106077836 */ /* 0x008fc60000000000 */
[----:B------:R-:W-:Y:S02]  /*0090*/  IADD3 R9, PT, PT, R6, R9, RZ ;  /* 0x0000000906097210 */ /* 0x000fe40007ffe0ff */
[----:B------:R-:W-:Y:S04]  /*00a0*/  STG.E desc[UR4][R4.64], R7 ;  /* 0x0000000704007986 */ /* 0x000fe8000c101904 */
[----:B------:R-:W-:Y:S01]  /*00b0*/  STG.E desc[UR4][R2.64], R9 ;  /* 0x0000000902007986 */ /* 0x000fe2000c101904 */
[----:B------:R-:W-:Y:S05]  /*00c0*/  EXIT ;  /* 0x000000000000794d */ /* 0x000fea0003800000 */
.L_x_0:
[----:B------:R-:W-:-:S00]  /*00d0*/  BRA `(.L_x_0) ;  /* 0xfffffffc00fc7947 */ /* 0x000fc0000383ffff */
[----:B------:R-:W-:-:S00]  /*00e0*/  NOP ;  /* 0x0000000000007918 */ /* 0x000fc00000000000 */
        /* <DEDUP_REMOVED lines=9> */
.L_x_1:


//--------------------- .nv.global.init           --------------------------
	.section	.nv.global.init,"aw",@progbits
	.align	4
.nv.global.init:
	.type		incr,@object
	.size		incr,(.L_0 - incr)
incr:
        /*0000*/ 	.byte	0x0a, 0x00, 0x00, 0x00
.L_0:


//--------------------- .nv.shared.reserved.0     --------------------------
	.section	.nv.shared.reserved.0,"aw",@nobits
	.weak		__nv_reservedSMEM_offset_0_alias
	.size		__nv_reservedSMEM_offset_0_alias, 0, 64
	.other		__nv_reservedSMEM_offset_0_alias,@"STO_CUDA_RESERVED_SHARED STV_DEFAULT"
__nv_reservedSMEM_offset_0_alias:
	.zero		0
	.zero		64


//--------------------- .nv.constant0._Z3addiiPi  --------------------------
	.section	.nv.constant0._Z3addiiPi,"a",@progbits
	.sectionflags	@""
	.align	4
.nv.constant0._Z3addiiPi:
	.zero		912


//--------------------- SYMBOLS --------------------------

	.type		.nv.reservedSmem.offset0,@object
	.size		.nv.reservedSmem.offset0,0x4
